//
// Generated by NVIDIA NVVM Compiler
//
// Compiler Build ID: CL-36424714
// Cuda compilation tools, release 13.0, V13.0.88
// Based on NVVM 20.0.0
//

.version 9.0
.target sm_100
.address_size 64

	// .globl	_Z3BFSPiS_S_S_

.visible .entry _Z3BFSPiS_S_S_(
	.param .u64 .ptr .align 1 _Z3BFSPiS_S_S__param_0,
	.param .u64 .ptr .align 1 _Z3BFSPiS_S_S__param_1,
	.param .u64 .ptr .align 1 _Z3BFSPiS_S_S__param_2,
	.param .u64 .ptr .align 1 _Z3BFSPiS_S_S__param_3
)
{
	.reg .pred 	%p<3>;
	.reg .b32 	%r<8>;
	.reg .b64 	%rd<16>;

	ld.param.u64 	%rd3, [_Z3BFSPiS_S_S__param_0];
	ld.param.u64 	%rd4, [_Z3BFSPiS_S_S__param_1];
	ld.param.u64 	%rd1, [_Z3BFSPiS_S_S__param_2];
	ld.param.u64 	%rd2, [_Z3BFSPiS_S_S__param_3];
	cvta.to.global.u64 	%rd5, %rd3;
	cvta.to.global.u64 	%rd6, %rd4;
	mov.u32 	%r3, %ctaid.x;
	mov.u32 	%r4, %ntid.x;
	mov.u32 	%r5, %tid.x;
	mad.lo.s32 	%r1, %r3, %r4, %r5;
	mul.wide.s32 	%rd7, %r1, 4;
	add.s64 	%rd8, %rd6, %rd7;
	mov.b32 	%r6, 1;
	st.global.u32 	[%rd8], %r6;
	add.s64 	%rd9, %rd5, %rd7;
	ld.global.u32 	%r2, [%rd9];
	setp.eq.s32 	%p1, %r2, -1;
	@%p1 bra 	$L__BB0_3;
	cvta.to.global.u64 	%rd10, %rd2;
	add.s64 	%rd12, %rd10, %rd7;
	ld.global.u32 	%r7, [%rd12];
	setp.ne.s32 	%p2, %r7, 0;
	@%p2 bra 	$L__BB0_3;
	cvta.to.global.u64 	%rd13, %rd1;
	add.s64 	%rd15, %rd13, %rd7;
	st.global.u32 	[%rd15], %r2;
$L__BB0_3:
	ret;

}


// ===== COMPILED SASS (sm_100) =====

	.target	sm_100

	.elftype	@"ET_EXEC"


//--------------------- .note.nv.tkinfo           --------------------------
	.section	.note.nv.tkinfo,"",@"SHT_NOTE"
	.sectionflags	@"SHF_NOTE_NV_TKINFO"
	.tkinfo
        /*0018*/ 	.word	0x00000002
        /*0030*/ 	.string	""
        /*0030*/ 	.string	"ptxas"
        /*0030*/ 	.string	"Cuda compilation tools, release 13.0, V13.0.88"
        /*0030*/ 	.string	"Build cuda_13.0.r13.0/compiler.36424714_0"
        /*0030*/ 	.string	"-arch sm_100 -m 64 "



//--------------------- .note.nv.cuinfo           --------------------------
	.section	.note.nv.cuinfo,"",@"SHT_NOTE"
	.sectionflags	@"SHF_NOTE_NV_CUINFO"
        /*0018*/ 	.short	0x0002
        /*001a*/ 	.short	0x0064
        /*001c*/ 	.short	0x0082
	.zero		2


//--------------------- .nv.info                  --------------------------
	.section	.nv.info,"",@"SHT_CUDA_INFO"
	.align	4


	//----- nvinfo : EIATTR_REGCOUNT
	.align		4
        /*0000*/ 	.byte	0x04, 0x2f
        /*0002*/ 	.short	(.L_1 - .L_0)
	.align		4
.L_0:
        /*0004*/ 	.word	index@(_Z3BFSPiS_S_S_)
        /*0008*/ 	.word	0x0000000c


	//----- nvinfo : EIATTR_FRAME_SIZE
	.align		4
.L_1:
        /*000c*/ 	.byte	0x04, 0x11
        /*000e*/ 	.short	(.L_3 - .L_2)
	.align		4
.L_2:
        /*0010*/ 	.word	index@(_Z3BFSPiS_S_S_)
        /*0014*/ 	.word	0x00000000


	//----- nvinfo : EIATTR_MIN_STACK_SIZE
	.align		4
.L_3:
        /*0018*/ 	.byte	0x04, 0x12
        /*001a*/ 	.short	(.L_5 - .L_4)
	.align		4
.L_4:
        /*001c*/ 	.word	index@(_Z3BFSPiS_S_S_)
        /*0020*/ 	.word	0x00000000
.L_5:


//--------------------- .nv.compat                --------------------------
	.section	.nv.compat,"",@"SHT_CUDA_COMPAT_INFO"
	.align	4
        /*0000*/ 	.byte	0x02, 0x09, 0x00, 0x00, 0x02, 0x02, 0x01, 0x00, 0x02, 0x05, 0x05, 0x00, 0x03, 0x07, 0x01, 0x01
        /*0010*/ 	.byte	0x02, 0x03, 0x00, 0x00, 0x02, 0x06, 0x01, 0x00, 0x04, 0x0b, 0x08, 0x00, 0x09, 0x00, 0x00, 0x00
        /*0020*/ 	.byte	0x00, 0x00, 0x00, 0x00


//--------------------- .nv.info._Z3BFSPiS_S_S_   --------------------------
	.section	.nv.info._Z3BFSPiS_S_S_,"",@"SHT_CUDA_INFO"
	.sectionflags	@""
	.align	4


	//----- nvinfo : EIATTR_CUDA_API_VERSION
	.align		4
        /*0000*/ 	.byte	0x04, 0x37
        /*0002*/ 	.short	(.L_7 - .L_6)
.L_6:
        /*0004*/ 	.word	0x00000082


	//----- nvinfo : EIATTR_KPARAM_INFO
	.align		4
.L_7:
        /*0008*/ 	.byte	0x04, 0x17
        /*000a*/ 	.short	(.L_9 - .L_8)
.L_8:
        /*000c*/ 	.word	0x00000000
        /*0010*/ 	.short	0x0003
        /*0012*/ 	.short	0x0018
        /*0014*/ 	.byte	0x00, 0xf5, 0x21, 0x00


	//----- nvinfo : EIATTR_KPARAM_INFO
	.align		4
.L_9:
        /*0018*/ 	.byte	0x04, 0x17
        /*001a*/ 	.short	(.L_11 - .L_10)
.L_10:
        /*001c*/ 	.word	0x00000000
        /*0020*/ 	.short	0x0002
        /*0022*/ 	.short	0x0010
        /*0024*/ 	.byte	0x00, 0xf5, 0x21, 0x00


	//----- nvinfo : EIATTR_KPARAM_INFO
	.align		4
.L_11:
        /*0028*/ 	.byte	0x04, 0x17
        /*002a*/ 	.short	(.L_13 - .L_12)
.L_12:
        /*002c*/ 	.word	0x00000000
        /*0030*/ 	.short	0x0001
        /*0032*/ 	.short	0x0008
        /*0034*/ 	.byte	0x00, 0xf5, 0x21, 0x00


	//----- nvinfo : EIATTR_KPARAM_INFO
	.align		4
.L_13:
        /*0038*/ 	.byte	0x04, 0x17
        /*003a*/ 	.short	(.L_15 - .L_14)
.L_14:
        /*003c*/ 	.word	0x00000000
        /*0040*/ 	.short	0x0000
        /*0042*/ 	.short	0x0000
        /*0044*/ 	.byte	0x00, 0xf5, 0x21, 0x00


	//----- nvinfo : EIATTR_SPARSE_MMA_MASK
	.align		4
.L_15:
        /*0048*/ 	.byte	0x03, 0x50
        /*004a*/ 	.short	0x0000


	//----- nvinfo : EIATTR_MAXREG_COUNT
	.align		4
        /*004c*/ 	.byte	0x03, 0x1b
        /*004e*/ 	.short	0x00ff


	//----- nvinfo : EIATTR_MERCURY_ISA_VERSION
	.align		4
        /*0050*/ 	.byte	0x03, 0x5f
        /*0052*/ 	.short	0x0101


	//----- nvinfo : EIATTR_VRC_CTA_INIT_COUNT
	.align		4
        /*0054*/ 	.byte	0x02, 0x4a
	.zero		1
	.zero		1


	//----- nvinfo : EIATTR_EXIT_INSTR_OFFSETS
	.align		4
        /*0058*/ 	.byte	0x04, 0x1c
        /*005a*/ 	.short	(.L_17 - .L_16)


	//   ....[0]....
.L_16:
        /*005c*/ 	.word	0x000000e0


	//   ....[1]....
        /*0060*/ 	.word	0x00000130


	//   ....[2]....
        /*0064*/ 	.word	0x00000170


	//----- nvinfo : EIATTR_CBANK_PARAM_SIZE
	.align		4
.L_17:
        /*0068*/ 	.byte	0x03, 0x19
        /*006a*/ 	.short	0x0020


	//----- nvinfo : EIATTR_PARAM_CBANK
	.align		4
        /*006c*/ 	.byte	0x04, 0x0a
        /*006e*/ 	.short	(.L_19 - .L_18)
	.align		4
.L_18:
        /*0070*/ 	.word	index@(.nv.constant0._Z3BFSPiS_S_S_)
        /*0074*/ 	.short	0x0380
        /*0076*/ 	.short	0x0020


	//----- nvinfo : EIATTR_SW_WAR
	.align		4
.L_19:
        /*0078*/ 	.byte	0x04, 0x36
        /*007a*/ 	.short	(.L_21 - .L_20)
.L_20:
        /*007c*/ 	.word	0x00000008
.L_21:


//--------------------- .nv.callgraph             --------------------------
	.section	.nv.callgraph,"",@"SHT_CUDA_CALLGRAPH"
	.align	4
	.sectionentsize	8
	.align		4
        /*0000*/ 	.word	0x00000000
	.align		4
        /*0004*/ 	.word	0xffffffff
	.align		4
        /*0008*/ 	.word	0x00000000
	.align		4
        /*000c*/ 	.word	0xfffffffe
	.align		4
        /*0010*/ 	.word	0x00000000
	.align		4
        /*0014*/ 	.word	0xfffffffd
	.align		4
        /*0018*/ 	.word	0x00000000
	.align		4
        /*001c*/ 	.word	0xfffffffc


//--------------------- .text._Z3BFSPiS_S_S_      --------------------------
	.section	.text._Z3BFSPiS_S_S_,"ax",@progbits
	.align	128
        .global         _Z3BFSPiS_S_S_
        .type           _Z3BFSPiS_S_S_,@function
        .size           _Z3BFSPiS_S_S_,(.L_x_1 - _Z3BFSPiS_S_S_)
        .other          _Z3BFSPiS_S_S_,@"STO_CUDA_ENTRY STV_DEFAULT"
_Z3BFSPiS_S_S_:
.text._Z3BFSPiS_S_S_:
[----:B------:R-:W-:Y:S01]  /*0000*/  LDC R1, c[0x0][0x37c] ;  /* 0x0000df00ff017b82 */ /* 0x000fe20000000800 */
[----:B------:R-:W0:Y:S07]  /*0010*/  S2R R0, SR_TID.X ;  /* 0x0000000000007919 */ /* 0x000e2e0000002100 */
[----:B------:R-:W0:Y:S01]  /*0020*/  S2UR UR6, SR_CTAID.X ;  /* 0x00000000000679c3 */ /* 0x000e220000002500 */
[----:B------:R-:W1:Y:S01]  /*0030*/  LDCU.64 UR4, c[0x0][0x358] ;  /* 0x00006b00ff0477ac */ /* 0x000e620008000a00 */
[----:B------:R-:W-:-:S06]  /*0040*/  HFMA2 R9, -RZ, RZ, 0, 5.9604644775390625e-08 ;  /* 0x00000001ff097431 */ /* 0x000fcc00000001ff */
[----:B------:R-:W0:Y:S08]  /*0050*/  LDC R7, c[0x0][0x360] ;  /* 0x0000d800ff077b82 */ /* 0x000e300000000800 */
[----:B------:R-:W2:Y:S08]  /*0060*/  LDC.64 R2, c[0x0][0x388] ;  /* 0x0000e200ff027b82 */ /* 0x000eb00000000a00 */
[----:B------:R-:W3:Y:S01]  /*0070*/  LDC.64 R4, c[0x0][0x380] ;  /* 0x0000e000ff047b82 */ /* 0x000ee20000000a00 */
[----:B0-----:R-:W-:-:S04]  /*0080*/  IMAD R7, R7, UR6, R0 ;  /* 0x0000000607077c24 */ /* 0x001fc8000f8e0200 */
[----:B--2---:R-:W-:-:S05]  /*0090*/  IMAD.WIDE R2, R7, 0x4, R2 ;  /* 0x0000000407027825 */ /* 0x004fca00078e0202 */
[----:B-1----:R0:W-:Y:S01]  /*00a0*/  STG.E desc[UR4][R2.64], R9 ;  /* 0x0000000902007986 */ /* 0x0021e2000c101904 */
[----:B---3--:R-:W-:-:S06]  /*00b0*/  IMAD.WIDE R4, R7, 0x4, R4 ;  /* 0x0000000407047825 */ /* 0x008fcc00078e0204 */
[----:B------:R-:W2:Y:S02]  /*00c0*/  LDG.E R5, desc[UR4][R4.64] ;  /* 0x0000000404057981 */ /* 0x000ea4000c1e1900 */
[----:B--2---:R-:W-:-:S13]  /*00d0*/  ISETP.NE.AND P0, PT, R5, -0x1, PT ;  /* 0xffffffff0500780c */ /* 0x004fda0003f05270 */
[----:B0-----:R-:W-:Y:S05]  /*00e0*/  @!P0 EXIT ;  /* 0x000000000000894d */ /* 0x001fea0003800000 */
[----:B------:R-:W0:Y:S02]  /*00f0*/  LDC.64 R2, c[0x0][0x398] ;  /* 0x0000e600ff027b82 */ /* 0x000e240000000a00 */
[----:B0-----:R-:W-:-:S06]  /*0100*/  IMAD.WIDE R2, R7, 0x4, R2 ;  /* 0x0000000407027825 */ /* 0x001fcc00078e0202 */
[----:B------:R-:W2:Y:S02]  /*0110*/  LDG.E R2, desc[UR4][R2.64] ;  /* 0x0000000402027981 */ /* 0x000ea4000c1e1900 */
[----:B--2---:R-:W-:-:S13]  /*0120*/  ISETP.NE.AND P0, PT, R2, RZ, PT ;  /* 0x000000ff0200720c */ /* 0x004fda0003f05270 */
[----:B------:R-:W-:Y:S05]  /*0130*/  @P0 EXIT ;  /* 0x000000000000094d */ /* 0x000fea0003800000 */
[----:B------:R-:W0:Y:S02]  /*0140*/  LDC.64 R2, c[0x0][0x390] ;  /* 0x0000e400ff027b82 */ /* 0x000e240000000a00 */
[----:B0-----:R-:W-:-:S05]  /*0150*/  IMAD.WIDE R2, R7, 0x4, R2 ;  /* 0x0000000407027825 */ /* 0x001fca00078e0202 */
[----:B------:R-:W-:Y:S01]  /*0160*/  STG.E desc[UR4][R2.64], R5 ;  /* 0x0000000502007986 */ /* 0x000fe2000c101904 */
[----:B------:R-:W-:Y:S05]  /*0170*/  EXIT ;  /* 0x000000000000794d */ /* 0x000fea0003800000 */
.L_x_0:
[----:B------:R-:W-:-:S00]  /*0180*/  BRA `(.L_x_0) ;  /* 0xfffffffc00fc7947 */ /* 0x000fc0000383ffff */
[----:B------:R-:W-:-:S00]  /*0190*/  NOP ;  /* 0x0000000000007918 */ /* 0x000fc00000000000 */
        /* <DEDUP_REMOVED lines=14> */
.L_x_1:


//--------------------- .nv.shared.reserved.0     --------------------------
	.section	.nv.shared.reserved.0,"aw",@nobits
	.weak		__nv_reservedSMEM_offset_0_alias
	.size		__nv_reservedSMEM_offset_0_alias, 0, 64
	.other		__nv_reservedSMEM_offset_0_alias,@"STO_CUDA_RESERVED_SHARED STV_DEFAULT"
__nv_reservedSMEM_offset_0_alias:
	.zero		0
	.zero		64


//--------------------- .nv.constant0._Z3BFSPiS_S_S_ --------------------------
	.section	.nv.constant0._Z3BFSPiS_S_S_,"a",@progbits
	.sectionflags	@""
	.align	4
.nv.constant0._Z3BFSPiS_S_S_:
	.zero		928


//--------------------- SYMBOLS --------------------------

	.type		.nv.reservedSmem.offset0,@object
	.size		.nv.reservedSmem.offset0,0x4
